//
// Generated by NVIDIA NVVM Compiler
//
// Compiler Build ID: CL-36424714
// Cuda compilation tools, release 13.0, V13.0.88
// Based on NVVM 20.0.0
//

.version 9.0
.target sm_100
.address_size 64

	// .globl	_Z18monte_carlo_kernelyddddPyy
.global .align 4 .b8 precalc_xorwow_matrix[102400];
.global .align 4 .b8 precalc_xorwow_offset_matrix[102400];
.global .align 4 .b8 mrg32k3aM1[2304];
.global .align 4 .b8 mrg32k3aM2[2304];
.global .align 4 .b8 mrg32k3aM1SubSeq[2016];
.global .align 4 .b8 mrg32k3aM2SubSeq[2016];
.global .align 4 .b8 mrg32k3aM1Seq[2304];
.global .align 4 .b8 mrg32k3aM2Seq[2304];
.const .align 8 .b8 __cr_lgamma_table[72];

.visible .entry _Z18monte_carlo_kernelyddddPyy(
	.param .u64 _Z18monte_carlo_kernelyddddPyy_param_0,
	.param .f64 _Z18monte_carlo_kernelyddddPyy_param_1,
	.param .f64 _Z18monte_carlo_kernelyddddPyy_param_2,
	.param .f64 _Z18monte_carlo_kernelyddddPyy_param_3,
	.param .f64 _Z18monte_carlo_kernelyddddPyy_param_4,
	.param .u64 .ptr .align 1 _Z18monte_carlo_kernelyddddPyy_param_5,
	.param .u64 _Z18monte_carlo_kernelyddddPyy_param_6
)
{
	.reg .pred 	%p<4>;
	.reg .b32 	%r<68>;
	.reg .b64 	%rd<26>;
	.reg .b64 	%fd<15>;

	ld.param.u64 	%rd8, [_Z18monte_carlo_kernelyddddPyy_param_0];
	ld.param.f64 	%fd3, [_Z18monte_carlo_kernelyddddPyy_param_1];
	ld.param.f64 	%fd4, [_Z18monte_carlo_kernelyddddPyy_param_2];
	ld.param.f64 	%fd5, [_Z18monte_carlo_kernelyddddPyy_param_3];
	ld.param.f64 	%fd6, [_Z18monte_carlo_kernelyddddPyy_param_4];
	ld.param.u64 	%rd9, [_Z18monte_carlo_kernelyddddPyy_param_5];
	ld.param.u64 	%rd10, [_Z18monte_carlo_kernelyddddPyy_param_6];
	mov.u32 	%r19, %ctaid.x;
	mov.u32 	%r20, %ntid.x;
	mov.u32 	%r21, %tid.x;
	mad.lo.s32 	%r22, %r19, %r20, %r21;
	cvt.u64.u32 	%rd23, %r22;
	mov.u32 	%r23, %nctaid.x;
	mul.lo.s32 	%r1, %r20, %r23;
	setp.le.u64 	%p1, %rd8, %rd23;
	mov.b64 	%rd25, 0;
	@%p1 bra 	$L__BB0_3;
	add.s64 	%rd13, %rd10, %rd23;
	cvt.u32.u64 	%r24, %rd13;
	xor.b32  	%r25, %r24, -1429050551;
	mul.lo.s32 	%r26, %r25, 1099087573;
	{ .reg .b32 tmp; mov.b64 {tmp, %r27}, %rd13; }
	xor.b32  	%r28, %r27, -136515619;
	mul.lo.s32 	%r29, %r28, -1703105765;
	add.s32 	%r66, %r26, 5783321;
	xor.b32  	%r65, %r29, 88675123;
	add.s32 	%r64, %r29, 521288629;
	xor.b32  	%r63, %r26, 362436069;
	add.s32 	%r67, %r26, 123456789;
	sub.f64 	%fd1, %fd4, %fd3;
	sub.f64 	%fd2, %fd6, %fd5;
	add.s32 	%r30, %r26, %r29;
	add.s32 	%r62, %r30, 6615241;
	cvt.u64.u32 	%rd2, %r1;
	mov.b64 	%rd25, 0;
$L__BB0_2:
	mov.u32 	%r13, %r66;
	shr.u32 	%r31, %r67, 2;
	xor.b32  	%r32, %r31, %r67;
	shl.b32 	%r33, %r13, 4;
	shl.b32 	%r34, %r32, 1;
	xor.b32  	%r35, %r33, %r34;
	xor.b32  	%r36, %r35, %r13;
	xor.b32  	%r14, %r36, %r32;
	add.s32 	%r37, %r62, %r14;
	add.s32 	%r38, %r37, 362437;
	shr.u32 	%r39, %r63, 2;
	xor.b32  	%r40, %r39, %r63;
	shl.b32 	%r41, %r14, 4;
	shl.b32 	%r42, %r40, 1;
	xor.b32  	%r43, %r42, %r41;
	xor.b32  	%r44, %r43, %r40;
	xor.b32  	%r15, %r44, %r14;
	add.s32 	%r45, %r62, %r15;
	add.s32 	%r46, %r45, 724874;
	cvt.u64.u32 	%rd14, %r38;
	mul.wide.u32 	%rd15, %r46, 2097152;
	xor.b64  	%rd16, %rd15, %rd14;
	cvt.rn.f64.u64 	%fd7, %rd16;
	fma.rn.f64 	%fd8, %fd7, 0d3CA0000000000000, 0d3C90000000000000;
	fma.rn.f64 	%fd9, %fd1, %fd8, %fd3;
	shr.u32 	%r47, %r64, 2;
	xor.b32  	%r48, %r47, %r64;
	shl.b32 	%r49, %r15, 4;
	shl.b32 	%r50, %r48, 1;
	xor.b32  	%r51, %r50, %r49;
	xor.b32  	%r52, %r51, %r48;
	xor.b32  	%r16, %r52, %r15;
	add.s32 	%r53, %r62, %r16;
	add.s32 	%r54, %r53, 1087311;
	shr.u32 	%r55, %r65, 2;
	xor.b32  	%r56, %r55, %r65;
	shl.b32 	%r57, %r16, 4;
	shl.b32 	%r58, %r56, 1;
	xor.b32  	%r59, %r58, %r57;
	xor.b32  	%r60, %r59, %r56;
	xor.b32  	%r66, %r60, %r16;
	add.s32 	%r62, %r62, 1449748;
	add.s32 	%r61, %r66, %r62;
	cvt.u64.u32 	%rd17, %r54;
	mul.wide.u32 	%rd18, %r61, 2097152;
	xor.b64  	%rd19, %rd18, %rd17;
	cvt.rn.f64.u64 	%fd10, %rd19;
	fma.rn.f64 	%fd11, %fd10, 0d3CA0000000000000, 0d3C90000000000000;
	fma.rn.f64 	%fd12, %fd2, %fd11, %fd5;
	mul.f64 	%fd13, %fd12, %fd12;
	fma.rn.f64 	%fd14, %fd9, %fd9, %fd13;
	setp.le.f64 	%p2, %fd14, 0d3FF0000000000000;
	selp.u64 	%rd20, 1, 0, %p2;
	add.s64 	%rd25, %rd25, %rd20;
	add.s64 	%rd23, %rd23, %rd2;
	setp.lt.u64 	%p3, %rd23, %rd8;
	mov.u32 	%r63, %r14;
	mov.u32 	%r64, %r15;
	mov.u32 	%r65, %r16;
	mov.u32 	%r67, %r13;
	@%p3 bra 	$L__BB0_2;
$L__BB0_3:
	cvta.to.global.u64 	%rd21, %rd9;
	atom.global.add.u64 	%rd22, [%rd21], %rd25;
	ret;

}


// ===== COMPILED SASS (sm_100) =====

	.target	sm_100

	.elftype	@"ET_EXEC"


//--------------------- .note.nv.tkinfo           --------------------------
	.section	.note.nv.tkinfo,"",@"SHT_NOTE"
	.sectionflags	@"SHF_NOTE_NV_TKINFO"
	.tkinfo
        /*0018*/ 	.word	0x00000002
        /*0030*/ 	.string	""
        /*0030*/ 	.string	"ptxas"
        /*0030*/ 	.string	"Cuda compilation tools, release 13.0, V13.0.88"
        /*0030*/ 	.string	"Build cuda_13.0.r13.0/compiler.36424714_0"
        /*0030*/ 	.string	"-arch sm_100 -m 64 "



//--------------------- .note.nv.cuinfo           --------------------------
	.section	.note.nv.cuinfo,"",@"SHT_NOTE"
	.sectionflags	@"SHF_NOTE_NV_CUINFO"
        /*0018*/ 	.short	0x0002
        /*001a*/ 	.short	0x0064
        /*001c*/ 	.short	0x0082
	.zero		2


//--------------------- .nv.info                  --------------------------
	.section	.nv.info,"",@"SHT_CUDA_INFO"
	.align	4


	//----- nvinfo : EIATTR_REGCOUNT
	.align		4
        /*0000*/ 	.byte	0x04, 0x2f
        /*0002*/ 	.short	(.L_10 - .L_9)
	.align		4
.L_9:
        /*0004*/ 	.word	index@(_Z18monte_carlo_kernelyddddPyy)
        /*0008*/ 	.word	0x0000001e


	//----- nvinfo : EIATTR_FRAME_SIZE
	.align		4
.L_10:
        /*000c*/ 	.byte	0x04, 0x11
        /*000e*/ 	.short	(.L_12 - .L_11)
	.align		4
.L_11:
        /*0010*/ 	.word	index@(_Z18monte_carlo_kernelyddddPyy)
        /*0014*/ 	.word	0x00000000


	//----- nvinfo : EIATTR_MIN_STACK_SIZE
	.align		4
.L_12:
        /*0018*/ 	.byte	0x04, 0x12
        /*001a*/ 	.short	(.L_14 - .L_13)
	.align		4
.L_13:
        /*001c*/ 	.word	index@(_Z18monte_carlo_kernelyddddPyy)
        /*0020*/ 	.word	0x00000000
.L_14:


//--------------------- .nv.compat                --------------------------
	.section	.nv.compat,"",@"SHT_CUDA_COMPAT_INFO"
	.align	4
        /*0000*/ 	.byte	0x02, 0x09, 0x00, 0x00, 0x02, 0x02, 0x01, 0x00, 0x02, 0x05, 0x05, 0x00, 0x03, 0x07, 0x01, 0x01
        /*0010*/ 	.byte	0x02, 0x03, 0x00, 0x00, 0x02, 0x06, 0x01, 0x00, 0x04, 0x0b, 0x08, 0x00, 0x01, 0x00, 0x00, 0x00
        /*0020*/ 	.byte	0x00, 0x00, 0x00, 0x00


//--------------------- .nv.info._Z18monte_carlo_kernelyddddPyy --------------------------
	.section	.nv.info._Z18monte_carlo_kernelyddddPyy,"",@"SHT_CUDA_INFO"
	.sectionflags	@""
	.align	4


	//----- nvinfo : EIATTR_CUDA_API_VERSION
	.align		4
        /*0000*/ 	.byte	0x04, 0x37
        /*0002*/ 	.short	(.L_16 - .L_15)
.L_15:
        /*0004*/ 	.word	0x00000082


	//----- nvinfo : EIATTR_KPARAM_INFO
	.align		4
.L_16:
        /*0008*/ 	.byte	0x04, 0x17
        /*000a*/ 	.short	(.L_18 - .L_17)
.L_17:
        /*000c*/ 	.word	0x00000000
        /*0010*/ 	.short	0x0006
        /*0012*/ 	.short	0x0030
        /*0014*/ 	.byte	0x00, 0xf0, 0x21, 0x00


	//----- nvinfo : EIATTR_KPARAM_INFO
	.align		4
.L_18:
        /*0018*/ 	.byte	0x04, 0x17
        /*001a*/ 	.short	(.L_20 - .L_19)
.L_19:
        /*001c*/ 	.word	0x00000000
        /*0020*/ 	.short	0x0005
        /*0022*/ 	.short	0x0028
        /*0024*/ 	.byte	0x00, 0xf5, 0x21, 0x00


	//----- nvinfo : EIATTR_KPARAM_INFO
	.align		4
.L_20:
        /*0028*/ 	.byte	0x04, 0x17
        /*002a*/ 	.short	(.L_22 - .L_21)
.L_21:
        /*002c*/ 	.word	0x00000000
        /*0030*/ 	.short	0x0004
        /*0032*/ 	.short	0x0020
        /*0034*/ 	.byte	0x00, 0xf0, 0x21, 0x00


	//----- nvinfo : EIATTR_KPARAM_INFO
	.align		4
.L_22:
        /*0038*/ 	.byte	0x04, 0x17
        /*003a*/ 	.short	(.L_24 - .L_23)
.L_23:
        /*003c*/ 	.word	0x00000000
        /*0040*/ 	.short	0x0003
        /*0042*/ 	.short	0x0018
        /*0044*/ 	.byte	0x00, 0xf0, 0x21, 0x00


	//----- nvinfo : EIATTR_KPARAM_INFO
	.align		4
.L_24:
        /*0048*/ 	.byte	0x04, 0x17
        /*004a*/ 	.short	(.L_26 - .L_25)
.L_25:
        /*004c*/ 	.word	0x00000000
        /*0050*/ 	.short	0x0002
        /*0052*/ 	.short	0x0010
        /*0054*/ 	.byte	0x00, 0xf0, 0x21, 0x00


	//----- nvinfo : EIATTR_KPARAM_INFO
	.align		4
.L_26:
        /*0058*/ 	.byte	0x04, 0x17
        /*005a*/ 	.short	(.L_28 - .L_27)
.L_27:
        /*005c*/ 	.word	0x00000000
        /*0060*/ 	.short	0x0001
        /*0062*/ 	.short	0x0008
        /*0064*/ 	.byte	0x00, 0xf0, 0x21, 0x00


	//----- nvinfo : EIATTR_KPARAM_INFO
	.align		4
.L_28:
        /*0068*/ 	.byte	0x04, 0x17
        /*006a*/ 	.short	(.L_30 - .L_29)
.L_29:
        /*006c*/ 	.word	0x00000000
        /*0070*/ 	.short	0x0000
        /*0072*/ 	.short	0x0000
        /*0074*/ 	.byte	0x00, 0xf0, 0x21, 0x00


	//----- nvinfo : EIATTR_SPARSE_MMA_MASK
	.align		4
.L_30:
        /*0078*/ 	.byte	0x03, 0x50
        /*007a*/ 	.short	0x0000


	//----- nvinfo : EIATTR_MAXREG_COUNT
	.align		4
        /*007c*/ 	.byte	0x03, 0x1b
        /*007e*/ 	.short	0x00ff


	//----- nvinfo : EIATTR_MERCURY_ISA_VERSION
	.align		4
        /*0080*/ 	.byte	0x03, 0x5f
        /*0082*/ 	.short	0x0101


	//----- nvinfo : EIATTR_VRC_CTA_INIT_COUNT
	.align		4
        /*0084*/ 	.byte	0x02, 0x4a
	.zero		1
	.zero		1


	//----- nvinfo : EIATTR_EXIT_INSTR_OFFSETS
	.align		4
        /*0088*/ 	.byte	0x04, 0x1c
        /*008a*/ 	.short	(.L_32 - .L_31)


	//   ....[0]....
.L_31:
        /*008c*/ 	.word	0x000005e0


	//----- nvinfo : EIATTR_CRS_STACK_SIZE
	.align		4
.L_32:
        /*0090*/ 	.byte	0x04, 0x1e
        /*0092*/ 	.short	(.L_34 - .L_33)
.L_33:
        /*0094*/ 	.word	0x00000000


	//----- nvinfo : EIATTR_CBANK_PARAM_SIZE
	.align		4
.L_34:
        /*0098*/ 	.byte	0x03, 0x19
        /*009a*/ 	.short	0x0038


	//----- nvinfo : EIATTR_PARAM_CBANK
	.align		4
        /*009c*/ 	.byte	0x04, 0x0a
        /*009e*/ 	.short	(.L_36 - .L_35)
	.align		4
.L_35:
        /*00a0*/ 	.word	index@(.nv.constant0._Z18monte_carlo_kernelyddddPyy)
        /*00a4*/ 	.short	0x0380
        /*00a6*/ 	.short	0x0038


	//----- nvinfo : EIATTR_SW_WAR
	.align		4
.L_36:
        /*00a8*/ 	.byte	0x04, 0x36
        /*00aa*/ 	.short	(.L_38 - .L_37)
.L_37:
        /*00ac*/ 	.word	0x00000008
.L_38:


//--------------------- .nv.callgraph             --------------------------
	.section	.nv.callgraph,"",@"SHT_CUDA_CALLGRAPH"
	.align	4
	.sectionentsize	8
	.align		4
        /*0000*/ 	.word	0x00000000
	.align		4
        /*0004*/ 	.word	0xffffffff
	.align		4
        /*0008*/ 	.word	0x00000000
	.align		4
        /*000c*/ 	.word	0xfffffffe
	.align		4
        /*0010*/ 	.word	0x00000000
	.align		4
        /*0014*/ 	.word	0xfffffffd
	.align		4
        /*0018*/ 	.word	0x00000000
	.align		4
        /*001c*/ 	.word	0xfffffffc


//--------------------- .nv.constant4             --------------------------
	.section	.nv.constant4,"a",@progbits
	.align	8
	.align		8
.nv.constant4:
        /*0000*/ 	.dword	precalc_xorwow_matrix
	.align		8
        /*0008*/ 	.dword	precalc_xorwow_offset_matrix
	.align		8
        /*0010*/ 	.dword	mrg32k3aM1
	.align		8
        /*0018*/ 	.dword	mrg32k3aM2
	.align		8
        /*0020*/ 	.dword	mrg32k3aM1SubSeq
	.align		8
        /*0028*/ 	.dword	mrg32k3aM2SubSeq
	.align		8
        /*0030*/ 	.dword	mrg32k3aM1Seq
	.align		8
        /*0038*/ 	.dword	mrg32k3aM2Seq


//--------------------- .nv.constant3             --------------------------
	.section	.nv.constant3,"a",@progbits
	.align	8
.nv.constant3:
	.type		__cr_lgamma_table,@object
	.size		__cr_lgamma_table,(.L_8 - __cr_lgamma_table)
__cr_lgamma_table:
        /*0000*/ 	.byte	0x00, 0x00, 0x00, 0x00, 0x00, 0x00, 0x00, 0x00, 0x00, 0x00, 0x00, 0x00, 0x00, 0x00, 0x00, 0x00
        /*0010*/ 	.byte	0xef, 0x39, 0xfa, 0xfe, 0x42, 0x2e, 0xe6, 0x3f, 0x02, 0x20, 0x2a, 0xfa, 0x0b, 0xab, 0xfc, 0x3f
        /*0020*/ 	.byte	0xf9, 0x2c, 0x92, 0x7c, 0xa7, 0x6c, 0x09, 0x40, 0xc9, 0x79, 0x44, 0x3c, 0x64, 0x26, 0x13, 0x40
        /*0030*/ 	.byte	0xca, 0x01, 0xcf, 0x3a, 0x27, 0x51, 0x1a, 0x40, 0x30, 0xcc, 0x2d, 0xf3, 0xe1, 0x0c, 0x21, 0x40
        /*0040*/ 	.byte	0x0d, 0xb7, 0xfc, 0x82, 0x8e, 0x35, 0x25, 0x40
.L_8:


//--------------------- .text._Z18monte_carlo_kernelyddddPyy --------------------------
	.section	.text._Z18monte_carlo_kernelyddddPyy,"ax",@progbits
	.align	128
        .global         _Z18monte_carlo_kernelyddddPyy
        .type           _Z18monte_carlo_kernelyddddPyy,@function
        .size           _Z18monte_carlo_kernelyddddPyy,(.L_x_4 - _Z18monte_carlo_kernelyddddPyy)
        .other          _Z18monte_carlo_kernelyddddPyy,@"STO_CUDA_ENTRY STV_DEFAULT"
_Z18monte_carlo_kernelyddddPyy:
.text._Z18monte_carlo_kernelyddddPyy:
[----:B------:R-:W-:Y:S01]  /*0000*/  LDC R1, c[0x0][0x37c] ;  /* 0x0000df00ff017b82 */ /* 0x000fe20000000800 */
[----:B------:R-:W0:Y:S07]  /*0010*/  S2R R4, SR_TID.X ;  /* 0x0000000000047919 */ /* 0x000e2e0000002100 */
[----:B------:R-:W0:Y:S01]  /*0020*/  S2UR UR4, SR_CTAID.X ;  /* 0x00000000000479c3 */ /* 0x000e220000002500 */
[----:B------:R-:W1:Y:S01]  /*0030*/  LDCU.64 UR6, c[0x0][0x380] ;  /* 0x00007000ff0677ac */ /* 0x000e620008000a00 */
[----:B------:R-:W-:Y:S01]  /*0040*/  BSSY.RECONVERGENT B0, `(.L_x_0) ;  /* 0x0000055000007945 */ /* 0x000fe20003800200 */
[----:B------:R-:W-:-:S02]  /*0050*/  IMAD.MOV.U32 R6, RZ, RZ, RZ ;  /* 0x000000ffff067224 */ /* 0x000fc400078e00ff */
[----:B------:R-:W-:-:S03]  /*0060*/  IMAD.MOV.U32 R25, RZ, RZ, RZ ;  /* 0x000000ffff197224 */ /* 0x000fc600078e00ff */
[----:B------:R-:W0:Y:S01]  /*0070*/  LDC R3, c[0x0][0x360] ;  /* 0x0000d800ff037b82 */ /* 0x000e220000000800 */
[----:B------:R-:W2:Y:S01]  /*0080*/  LDCU UR5, c[0x0][0x370] ;  /* 0x00006e00ff0577ac */ /* 0x000ea20008000800 */
[C---:B0-----:R-:W-:Y:S02]  /*0090*/  IMAD R4, R3.reuse, UR4, R4 ;  /* 0x0000000403047c24 */ /* 0x041fe4000f8e0204 */
[----:B--2---:R-:W-:-:S03]  /*00a0*/  IMAD R3, R3, UR5, RZ ;  /* 0x0000000503037c24 */ /* 0x004fc6000f8e02ff */
[----:B-1----:R-:W-:-:S04]  /*00b0*/  ISETP.GE.U32.AND P0, PT, R4, UR6, PT ;  /* 0x0000000604007c0c */ /* 0x002fc8000bf06070 */
[----:B------:R-:W-:-:S13]  /*00c0*/  ISETP.GE.U32.AND.EX P0, PT, RZ, UR7, PT, P0 ;  /* 0x00000007ff007c0c */ /* 0x000fda000bf06100 */
[----:B------:R-:W-:Y:S05]  /*00d0*/  @P0 BRA `(.L_x_1) ;  /* 0x00000004002c0947 */ /* 0x000fea0003800000 */
[----:B------:R-:W0:Y:S01]  /*00e0*/  LDCU.64 UR4, c[0x0][0x3b0] ;  /* 0x00007600ff0477ac */ /* 0x000e220008000a00 */
[----:B------:R-:W1:Y:S01]  /*00f0*/  LDC.64 R12, c[0x0][0x390] ;  /* 0x0000e400ff0c7b82 */ /* 0x000e620000000a00 */
[----:B------:R-:W-:Y:S01]  /*0100*/  CS2R R24, SRZ ;  /* 0x0000000000187805 */ /* 0x000fe2000001ff00 */
[----:B------:R-:W-:Y:S01]  /*0110*/  IMAD.MOV.U32 R6, RZ, RZ, RZ ;  /* 0x000000ffff067224 */ /* 0x000fe200078e00ff */
[----:B------:R-:W2:Y:S05]  /*0120*/  LDCU.64 UR8, c[0x0][0x3a0] ;  /* 0x00007400ff0877ac */ /* 0x000eaa0008000a00 */
[----:B------:R-:W1:Y:S08]  /*0130*/  LDC.64 R8, c[0x0][0x388] ;  /* 0x0000e200ff087b82 */ /* 0x000e700000000a00 */
[----:B------:R-:W2:Y:S01]  /*0140*/  LDC.64 R10, c[0x0][0x398] ;  /* 0x0000e600ff0a7b82 */ /* 0x000ea20000000a00 */
[----:B0-----:R-:W-:-:S04]  /*0150*/  IADD3 R0, P0, PT, R4, UR4, RZ ;  /* 0x0000000404007c10 */ /* 0x001fc8000ff1e0ff */
[----:B------:R-:W-:Y:S02]  /*0160*/  IADD3.X R2, PT, PT, R24, UR5, RZ, P0, !PT ;  /* 0x0000000518027c10 */ /* 0x000fe400087fe4ff */
[----:B------:R-:W-:Y:S02]  /*0170*/  LOP3.LUT R0, R0, 0xaad26b49, RZ, 0x3c, !PT ;  /* 0xaad26b4900007812 */ /* 0x000fe400078e3cff */
[----:B------:R-:W-:-:S03]  /*0180*/  LOP3.LUT R2, R2, 0xf7dcefdd, RZ, 0x3c, !PT ;  /* 0xf7dcefdd02027812 */ /* 0x000fc600078e3cff */
[----:B------:R-:W-:Y:S02]  /*0190*/  IMAD R0, R0, 0x4182bed5, RZ ;  /* 0x4182bed500007824 */ /* 0x000fe400078e02ff */
[----:B------:R-:W-:Y:S01]  /*01a0*/  IMAD R7, R2, -0x658354e5, RZ ;  /* 0x9a7cab1b02077824 */ /* 0x000fe200078e02ff */
[----:B-1----:R-:W-:Y:S01]  /*01b0*/  DADD R12, R12, -R8 ;  /* 0x000000000c0c7229 */ /* 0x002fe20000000808 */
[C---:B------:R-:W-:Y:S01]  /*01c0*/  VIADD R5, R0.reuse, 0x583f19 ;  /* 0x00583f1900057836 */ /* 0x040fe20000000000 */
[C---:B------:R-:W-:Y:S01]  /*01d0*/  LOP3.LUT R22, R0.reuse, 0x159a55e5, RZ, 0x3c, !PT ;  /* 0x159a55e500167812 */ /* 0x040fe200078e3cff */
[C---:B------:R-:W-:Y:S01]  /*01e0*/  VIADD R16, R0.reuse, 0x75bcd15 ;  /* 0x075bcd1500107836 */ /* 0x040fe20000000000 */
[----:B------:R-:W-:Y:S02]  /*01f0*/  IADD3 R23, PT, PT, R0, 0x64f0c9, R7 ;  /* 0x0064f0c900177810 */ /* 0x000fe40007ffe007 */
[C---:B------:R-:W-:Y:S01]  /*0200*/  LOP3.LUT R2, R7.reuse, 0x5491333, RZ, 0x3c, !PT ;  /* 0x0549133307027812 */ /* 0x040fe200078e3cff */
[----:B------:R-:W-:Y:S01]  /*0210*/  VIADD R7, R7, 0x1f123bb5 ;  /* 0x1f123bb507077836 */ /* 0x000fe20000000000 */
[----:B--2---:R-:W-:-:S11]  /*0220*/  DADD R14, -R10, UR8 ;  /* 0x000000080a0e7e29 */ /* 0x004fd60008000100 */
.L_x_2:
[----:B------:R-:W-:Y:S01]  /*0230*/  SHF.R.U32.HI R17, RZ, 0x2, R16 ;  /* 0x00000002ff117819 */ /* 0x000fe20000011610 */
[----:B------:R-:W-:Y:S01]  /*0240*/  IMAD.SHL.U32 R0, R5, 0x10, RZ ;  /* 0x0000001005007824 */ /* 0x000fe200078e00ff */
[----:B------:R-:W-:Y:S02]  /*0250*/  SHF.R.U32.HI R19, RZ, 0x2, R22 ;  /* 0x00000002ff137819 */ /* 0x000fe40000011616 */
[----:B------:R-:W-:Y:S02]  /*0260*/  LOP3.LUT R17, R17, R16, RZ, 0x3c, !PT ;  /* 0x0000001011117212 */ /* 0x000fe400078e3cff */
[----:B------:R-:W-:Y:S02]  /*0270*/  LOP3.LUT R19, R19, R22, RZ, 0x3c, !PT ;  /* 0x0000001613137212 */ /* 0x000fe400078e3cff */
[----:B------:R-:W-:Y:S01]  /*0280*/  SHF.R.U32.HI R18, RZ, 0x2, R7 ;  /* 0x00000002ff127819 */ /* 0x000fe20000011607 */
[----:B------:R-:W-:Y:S01]  /*0290*/  IMAD.SHL.U32 R16, R17, 0x2, RZ ;  /* 0x0000000211107824 */ /* 0x000fe200078e00ff */
[----:B------:R-:W-:-:S02]  /*02a0*/  IADD3 R4, P0, PT, R3, R4, RZ ;  /* 0x0000000403047210 */ /* 0x000fc40007f1e0ff */
[----:B------:R-:W-:Y:S02]  /*02b0*/  LOP3.LUT R18, R18, R7, RZ, 0x3c, !PT ;  /* 0x0000000712127212 */ /* 0x000fe400078e3cff */
[----:B------:R-:W-:Y:S01]  /*02c0*/  LOP3.LUT R0, R5, R0, R16, 0x96, !PT ;  /* 0x0000000005007212 */ /* 0x000fe200078e9610 */
[----:B------:R-:W-:Y:S02]  /*02d0*/  IMAD.SHL.U32 R16, R19, 0x2, RZ ;  /* 0x0000000213107824 */ /* 0x000fe400078e00ff */
[----:B------:R-:W-:Y:S01]  /*02e0*/  IMAD.X R24, RZ, RZ, R24, P0 ;  /* 0x000000ffff187224 */ /* 0x000fe200000e0618 */
[----:B------:R-:W-:Y:S02]  /*02f0*/  LOP3.LUT R22, R0, R17, RZ, 0x3c, !PT ;  /* 0x0000001100167212 */ /* 0x000fe400078e3cff */
[----:B------:R-:W-:-:S03]  /*0300*/  ISETP.GE.U32.AND P0, PT, R4, UR6, PT ;  /* 0x0000000604007c0c */ /* 0x000fc6000bf06070 */
[----:B------:R-:W-:Y:S01]  /*0310*/  IMAD.SHL.U32 R0, R22, 0x10, RZ ;  /* 0x0000001016007824 */ /* 0x000fe200078e00ff */
[----:B------:R-:W-:-:S04]  /*0320*/  ISETP.GE.U32.AND.EX P0, PT, R24, UR7, PT, P0 ;  /* 0x0000000718007c0c */ /* 0x000fc8000bf06100 */
[----:B------:R-:W-:Y:S01]  /*0330*/  LOP3.LUT R19, R19, R16, R0, 0x96, !PT ;  /* 0x0000001013137212 */ /* 0x000fe200078e9600 */
[----:B------:R-:W-:-:S03]  /*0340*/  IMAD.SHL.U32 R0, R18, 0x2, RZ ;  /* 0x0000000212007824 */ /* 0x000fc600078e00ff */
[----:B------:R-:W-:Y:S02]  /*0350*/  LOP3.LUT R7, R19, R22, RZ, 0x3c, !PT ;  /* 0x0000001613077212 */ /* 0x000fe400078e3cff */
[----:B------:R-:W-:-:S03]  /*0360*/  SHF.R.U32.HI R19, RZ, 0x2, R2 ;  /* 0x00000002ff137819 */ /* 0x000fc60000011602 */
[----:B------:R-:W-:Y:S01]  /*0370*/  IMAD.SHL.U32 R17, R7, 0x10, RZ ;  /* 0x0000001007117824 */ /* 0x000fe200078e00ff */
[----:B------:R-:W-:Y:S02]  /*0380*/  LOP3.LUT R16, R19, R2, RZ, 0x3c, !PT ;  /* 0x0000000213107212 */ /* 0x000fe400078e3cff */
[----:B------:R-:W-:Y:S02]  /*0390*/  IADD3 R19, PT, PT, R23, 0x587c5, R22 ;  /* 0x000587c517137810 */ /* 0x000fe40007ffe016 */
[----:B------:R-:W-:Y:S01]  /*03a0*/  LOP3.LUT R0, R18, R0, R17, 0x96, !PT ;  /* 0x0000000012007212 */ /* 0x000fe200078e9611 */
[----:B------:R-:W-:-:S03]  /*03b0*/  IMAD.SHL.U32 R18, R16, 0x2, RZ ;  /* 0x0000000210127824 */ /* 0x000fc600078e00ff */
[----:B------:R-:W-:Y:S01]  /*03c0*/  LOP3.LUT R2, R0, R7, RZ, 0x3c, !PT ;  /* 0x0000000700027212 */ /* 0x000fe200078e3cff */
[----:B------:R-:W-:-:S04]  /*03d0*/  IMAD.MOV.U32 R0, RZ, RZ, R5 ;  /* 0x000000ffff007224 */ /* 0x000fc800078e0005 */
[----:B------:R-:W-:-:S05]  /*03e0*/  IMAD.SHL.U32 R17, R2, 0x10, RZ ;  /* 0x0000001002117824 */ /* 0x000fca00078e00ff */
[----:B------:R-:W-:Y:S01]  /*03f0*/  LOP3.LUT R5, R16, R18, R17, 0x96, !PT ;  /* 0x0000001210057212 */ /* 0x000fe200078e9611 */
[----:B------:R-:W-:Y:S01]  /*0400*/  IMAD.MOV.U32 R18, RZ, RZ, 0x0 ;  /* 0x00000000ff127424 */ /* 0x000fe200078e00ff */
[C---:B------:R-:W-:Y:S02]  /*0410*/  IADD3 R16, PT, PT, R23.reuse, 0xb0f8a, R7 ;  /* 0x000b0f8a17107810 */ /* 0x040fe40007ffe007 */
[C---:B------:R-:W-:Y:S01]  /*0420*/  IADD3 R17, PT, PT, R23.reuse, 0x10974f, R2 ;  /* 0x0010974f17117810 */ /* 0x040fe20007ffe002 */
[----:B------:R-:W-:Y:S01]  /*0430*/  VIADD R23, R23, 0x161f14 ;  /* 0x00161f1417177836 */ /* 0x000fe20000000000 */
[----:B------:R-:W-:-:S05]  /*0440*/  LOP3.LUT R5, R5, R2, RZ, 0x3c, !PT ;  /* 0x0000000205057212 */ /* 0x000fca00078e3cff */
[----:B------:R-:W-:-:S04]  /*0450*/  IMAD.IADD R26, R5, 0x1, R23 ;  /* 0x00000001051a7824 */ /* 0x000fc800078e0217 */
[----:B------:R-:W-:-:S03]  /*0460*/  IMAD.WIDE.U32 R26, R26, 0x200000, RZ ;  /* 0x002000001a1a7825 */ /* 0x000fc600078e00ff */
[----:B------:R-:W-:Y:S01]  /*0470*/  LOP3.LUT R26, R26, R17, RZ, 0x3c, !PT ;  /* 0x000000111a1a7212 */ /* 0x000fe200078e3cff */
[----:B------:R-:W-:-:S03]  /*0480*/  IMAD.WIDE.U32 R16, R16, 0x200000, RZ ;  /* 0x0020000010107825 */ /* 0x000fc600078e00ff */
[----:B------:R-:W0:Y:S01]  /*0490*/  I2F.F64.U64 R20, R26 ;  /* 0x0000001a00147312 */ /* 0x000e220000301800 */
[----:B------:R-:W-:Y:S01]  /*04a0*/  LOP3.LUT R16, R16, R19, RZ, 0x3c, !PT ;  /* 0x0000001310107212 */ /* 0x000fe200078e3cff */
[----:B------:R-:W-:-:S06]  /*04b0*/  IMAD.MOV.U32 R19, RZ, RZ, 0x3ca00000 ;  /* 0x3ca00000ff137424 */ /* 0x000fcc00078e00ff */
[----:B------:R-:W1:Y:S01]  /*04c0*/  I2F.F64.U64 R16, R16 ;  /* 0x0000001000107312 */ /* 0x000e620000301800 */
[-C--:B0-----:R-:W-:Y:S02]  /*04d0*/  DFMA R20, R20, R18.reuse, 5.5511151231257827021e-17 ;  /* 0x3c9000001414742b */ /* 0x081fe40000000012 */
[----:B-1----:R-:W-:-:S06]  /*04e0*/  DFMA R18, R16, R18, 5.5511151231257827021e-17 ;  /* 0x3c9000001012742b */ /* 0x002fcc0000000012 */
[----:B------:R-:W-:Y:S01]  /*04f0*/  DFMA R20, R14, R20, R10 ;  /* 0x000000140e14722b */ /* 0x000fe2000000000a */
[----:B------:R-:W-:Y:S01]  /*0500*/  IMAD.MOV.U32 R16, RZ, RZ, R0 ;  /* 0x000000ffff107224 */ /* 0x000fe200078e0000 */
[----:B------:R-:W-:-:S06]  /*0510*/  DFMA R18, R12, R18, R8 ;  /* 0x000000120c12722b */ /* 0x000fcc0000000008 */
[----:B------:R-:W-:-:S08]  /*0520*/  DMUL R20, R20, R20 ;  /* 0x0000001414147228 */ /* 0x000fd00000000000 */
[----:B------:R-:W-:-:S08]  /*0530*/  DFMA R20, R18, R18, R20 ;  /* 0x000000121214722b */ /* 0x000fd00000000014 */
[----:B------:R-:W-:-:S06]  /*0540*/  DSETP.GTU.AND P1, PT, R20, 1, PT ;  /* 0x3ff000001400742a */ /* 0x000fcc0003f2c000 */
[----:B------:R-:W-:-:S04]  /*0550*/  SEL R17, RZ, 0x1, P1 ;  /* 0x00000001ff117807 */ /* 0x000fc80000800000 */
[----:B------:R-:W-:-:S05]  /*0560*/  IADD3 R6, P1, PT, R6, R17, RZ ;  /* 0x0000001106067210 */ /* 0x000fca0007f3e0ff */
[----:B------:R-:W-:Y:S01]  /*0570*/  IMAD.X R25, RZ, RZ, R25, P1 ;  /* 0x000000ffff197224 */ /* 0x000fe200008e0619 */
[----:B------:R-:W-:Y:S07]  /*0580*/  @!P0 BRA `(.L_x_2) ;  /* 0xfffffffc00288947 */ /* 0x000fee000383ffff */
.L_x_1:
[----:B------:R-:W-:Y:S05]  /*0590*/  BSYNC.RECONVERGENT B0 ;  /* 0x0000000000007941 */ /* 0x000fea0003800200 */
.L_x_0:
[----:B------:R-:W0:Y:S01]  /*05a0*/  LDC.64 R2, c[0x0][0x3a8] ;  /* 0x0000ea00ff027b82 */ /* 0x000e220000000a00 */
[----:B------:R-:W0:Y:S01]  /*05b0*/  LDCU.64 UR4, c[0x0][0x358] ;  /* 0x00006b00ff0477ac */ /* 0x000e220008000a00 */
[----:B------:R-:W-:-:S05]  /*05c0*/  IMAD.MOV.U32 R7, RZ, RZ, R25 ;  /* 0x000000ffff077224 */ /* 0x000fca00078e0019 */
[----:B0-----:R-:W-:Y:S01]  /*05d0*/  REDG.E.ADD.64.STRONG.GPU desc[UR4][R2.64], R6 ;  /* 0x000000060200798e */ /* 0x001fe2000c12e504 */
[----:B------:R-:W-:Y:S05]  /*05e0*/  EXIT ;  /* 0x000000000000794d */ /* 0x000fea0003800000 */
.L_x_3:
[----:B------:R-:W-:-:S00]  /*05f0*/  BRA `(.L_x_3) ;  /* 0xfffffffc00fc7947 */ /* 0x000fc0000383ffff */
[----:B------:R-:W-:-:S00]  /*0600*/  NOP ;  /* 0x0000000000007918 */ /* 0x000fc00000000000 */
[----:B------:R-:W-:-:S00]  /*0610*/  NOP ;  /* 0x0000000000007918 */ /* 0x000fc00000000000 */
[----:B------:R-:W-:-:S00]  /*0620*/  NOP ;  /* 0x0000000000007918 */ /* 0x000fc00000000000 */
[----:B------:R-:W-:-:S00]  /*0630*/  NOP ;  /* 0x0000000000007918 */ /* 0x000fc00000000000 */
[----:B------:R-:W-:-:S00]  /*0640*/  NOP ;  /* 0x0000000000007918 */ /* 0x000fc00000000000 */
[----:B------:R-:W-:-:S00]  /*0650*/  NOP ;  /* 0x0000000000007918 */ /* 0x000fc00000000000 */
[----:B------:R-:W-:-:S00]  /*0660*/  NOP ;  /* 0x0000000000007918 */ /* 0x000fc00000000000 */
[----:B------:R-:W-:-:S00]  /*0670*/  NOP ;  /* 0x0000000000007918 */ /* 0x000fc00000000000 */
.L_x_4:


//--------------------- .nv.global.init           --------------------------
	.section	.nv.global.init,"aw",@progbits
	.align	4
.nv.global.init:
	.type		mrg32k3aM1SubSeq,@object
	.size		mrg32k3aM1SubSeq,(mrg32k3aM2SubSeq - mrg32k3aM1SubSeq)
mrg32k3aM1SubSeq:
        /*0000*/ 	.byte	0x0b, 0xcc, 0xee, 0x04, 0x73, 0x29, 0x8b, 0x6f, 0xf6, 0x53, 0x03, 0xf6, 0x23, 0xf6, 0xea, 0xda
        /* <DEDUP_REMOVED lines=125> */
	.type		mrg32k3aM2SubSeq,@object
	.size		mrg32k3aM2SubSeq,(mrg32k3aM1 - mrg32k3aM2SubSeq)
mrg32k3aM2SubSeq:
        /* <DEDUP_REMOVED lines=126> */
	.type		mrg32k3aM1,@object
	.size		mrg32k3aM1,(mrg32k3aM1Seq - mrg32k3aM1)
mrg32k3aM1:
        /* <DEDUP_REMOVED lines=144> */
	.type		mrg32k3aM1Seq,@object
	.size		mrg32k3aM1Seq,(mrg32k3aM2 - mrg32k3aM1Seq)
mrg32k3aM1Seq:
        /* <DEDUP_REMOVED lines=144> */
	.type		mrg32k3aM2,@object
	.size		mrg32k3aM2,(mrg32k3aM2Seq - mrg32k3aM2)
mrg32k3aM2:
        /* <DEDUP_REMOVED lines=144> */
	.type		mrg32k3aM2Seq,@object
	.size		mrg32k3aM2Seq,(precalc_xorwow_matrix - mrg32k3aM2Seq)
mrg32k3aM2Seq:
        /* <DEDUP_REMOVED lines=144> */
	.type		precalc_xorwow_matrix,@object
	.size		precalc_xorwow_matrix,(precalc_xorwow_offset_matrix - precalc_xorwow_matrix)
precalc_xorwow_matrix:
        /* <DEDUP_REMOVED lines=6400> */
	.type		precalc_xorwow_offset_matrix,@object
	.size		precalc_xorwow_offset_matrix,(.L_1 - precalc_xorwow_offset_matrix)
precalc_xorwow_offset_matrix:
        /* <DEDUP_REMOVED lines=6400> */
.L_1:


//--------------------- .nv.shared.reserved.0     --------------------------
	.section	.nv.shared.reserved.0,"aw",@nobits
	.weak		__nv_reservedSMEM_offset_0_alias
	.size		__nv_reservedSMEM_offset_0_alias, 0, 64
	.other		__nv_reservedSMEM_offset_0_alias,@"STO_CUDA_RESERVED_SHARED STV_DEFAULT"
__nv_reservedSMEM_offset_0_alias:
	.zero		0
	.zero		64


//--------------------- .nv.constant0._Z18monte_carlo_kernelyddddPyy --------------------------
	.section	.nv.constant0._Z18monte_carlo_kernelyddddPyy,"a",@progbits
	.sectionflags	@""
	.align	4
.nv.constant0._Z18monte_carlo_kernelyddddPyy:
	.zero		952


//--------------------- SYMBOLS --------------------------

	.type		.nv.reservedSmem.offset0,@object
	.size		.nv.reservedSmem.offset0,0x4
